//
// Generated by NVIDIA NVVM Compiler
//
// Compiler Build ID: CL-36424714
// Cuda compilation tools, release 13.0, V13.0.88
// Based on NVVM 20.0.0
//

.version 9.0
.target sm_100
.address_size 64

	// .globl	_Z16set_borders_zeroPdiii

.visible .entry _Z16set_borders_zeroPdiii(
	.param .u64 .ptr .align 1 _Z16set_borders_zeroPdiii_param_0,
	.param .u32 _Z16set_borders_zeroPdiii_param_1,
	.param .u32 _Z16set_borders_zeroPdiii_param_2,
	.param .u32 _Z16set_borders_zeroPdiii_param_3
)
{
	.reg .pred 	%p<10>;
	.reg .b32 	%r<25>;
	.reg .b64 	%rd<18>;

	ld.param.u64 	%rd2, [_Z16set_borders_zeroPdiii_param_0];
	ld.param.u32 	%r3, [_Z16set_borders_zeroPdiii_param_1];
	ld.param.u32 	%r4, [_Z16set_borders_zeroPdiii_param_2];
	ld.param.u32 	%r6, [_Z16set_borders_zeroPdiii_param_3];
	cvta.to.global.u64 	%rd1, %rd2;
	mov.u32 	%r7, %ctaid.x;
	mov.u32 	%r8, %ntid.x;
	mov.u32 	%r9, %tid.x;
	mad.lo.s32 	%r1, %r7, %r8, %r9;
	mov.u32 	%r10, %ctaid.y;
	mov.u32 	%r11, %ntid.y;
	mov.u32 	%r12, %tid.y;
	mad.lo.s32 	%r13, %r10, %r11, %r12;
	setp.ge.s32 	%p1, %r1, %r4;
	setp.ge.s32 	%p2, %r13, %r6;
	or.pred  	%p3, %p1, %p2;
	@%p3 bra 	$L__BB0_2;
	mad.lo.s32 	%r14, %r6, %r1, %r13;
	mul.wide.s32 	%rd3, %r14, 8;
	add.s64 	%rd4, %rd1, %rd3;
	mov.b64 	%rd5, 0;
	st.global.u64 	[%rd4], %rd5;
	add.s32 	%r15, %r3, -1;
	mad.lo.s32 	%r16, %r15, %r4, %r1;
	mad.lo.s32 	%r17, %r16, %r6, %r13;
	mul.wide.s32 	%rd6, %r17, 8;
	add.s64 	%rd7, %rd1, %rd6;
	st.global.u64 	[%rd7], %rd5;
$L__BB0_2:
	setp.ge.s32 	%p4, %r13, %r6;
	setp.ge.s32 	%p5, %r1, %r3;
	or.pred  	%p6, %p5, %p4;
	@%p6 bra 	$L__BB0_4;
	mul.lo.s32 	%r18, %r4, %r1;
	mad.lo.s32 	%r19, %r18, %r6, %r13;
	mul.wide.s32 	%rd8, %r19, 8;
	add.s64 	%rd9, %rd1, %rd8;
	mov.b64 	%rd10, 0;
	st.global.u64 	[%rd9], %rd10;
	add.s32 	%r20, %r4, %r18;
	add.s32 	%r21, %r20, -1;
	mad.lo.s32 	%r22, %r21, %r6, %r13;
	mul.wide.s32 	%rd11, %r22, 8;
	add.s64 	%rd12, %rd1, %rd11;
	st.global.u64 	[%rd12], %rd10;
$L__BB0_4:
	setp.ge.s32 	%p7, %r1, %r3;
	setp.ge.s32 	%p8, %r13, %r4;
	or.pred  	%p9, %p7, %p8;
	@%p9 bra 	$L__BB0_6;
	mad.lo.s32 	%r23, %r4, %r1, %r13;
	mul.lo.s32 	%r24, %r23, %r6;
	mul.wide.s32 	%rd13, %r24, 8;
	add.s64 	%rd14, %rd1, %rd13;
	mov.b64 	%rd15, 0;
	st.global.u64 	[%rd14], %rd15;
	mul.wide.s32 	%rd16, %r6, 8;
	add.s64 	%rd17, %rd16, %rd14;
	st.global.u64 	[%rd17+-8], %rd15;
$L__BB0_6:
	ret;

}
	// .globl	_Z13evolve_kernelPdS_ddddiii
.visible .entry _Z13evolve_kernelPdS_ddddiii(
	.param .u64 .ptr .align 1 _Z13evolve_kernelPdS_ddddiii_param_0,
	.param .u64 .ptr .align 1 _Z13evolve_kernelPdS_ddddiii_param_1,
	.param .f64 _Z13evolve_kernelPdS_ddddiii_param_2,
	.param .f64 _Z13evolve_kernelPdS_ddddiii_param_3,
	.param .f64 _Z13evolve_kernelPdS_ddddiii_param_4,
	.param .f64 _Z13evolve_kernelPdS_ddddiii_param_5,
	.param .u32 _Z13evolve_kernelPdS_ddddiii_param_6,
	.param .u32 _Z13evolve_kernelPdS_ddddiii_param_7,
	.param .u32 _Z13evolve_kernelPdS_ddddiii_param_8
)
{
	.reg .pred 	%p<6>;
	.reg .b32 	%r<44>;
	.reg .b64 	%rd<22>;
	.reg .b64 	%fd<27>;

	ld.param.u64 	%rd2, [_Z13evolve_kernelPdS_ddddiii_param_1];
	ld.param.f64 	%fd2, [_Z13evolve_kernelPdS_ddddiii_param_3];
	ld.param.f64 	%fd3, [_Z13evolve_kernelPdS_ddddiii_param_4];
	ld.param.u32 	%r7, [_Z13evolve_kernelPdS_ddddiii_param_6];
	ld.param.u32 	%r8, [_Z13evolve_kernelPdS_ddddiii_param_7];
	ld.param.u32 	%r9, [_Z13evolve_kernelPdS_ddddiii_param_8];
	mov.u32 	%r10, %ctaid.x;
	mov.u32 	%r11, %ntid.x;
	mov.u32 	%r12, %tid.x;
	mad.lo.s32 	%r13, %r10, %r11, %r12;
	add.s32 	%r1, %r13, 1;
	mov.u32 	%r14, %ctaid.y;
	mov.u32 	%r15, %ntid.y;
	mov.u32 	%r16, %tid.y;
	mad.lo.s32 	%r17, %r14, %r15, %r16;
	add.s32 	%r2, %r17, 1;
	mov.u32 	%r19, %ctaid.z;
	mov.u32 	%r20, %ntid.z;
	mov.u32 	%r21, %tid.z;
	mad.lo.s32 	%r22, %r19, %r20, %r21;
	add.s32 	%r4, %r22, 1;
	add.s32 	%r23, %r7, -1;
	setp.ge.s32 	%p1, %r1, %r23;
	add.s32 	%r24, %r8, -1;
	setp.ge.s32 	%p2, %r2, %r24;
	or.pred  	%p3, %p1, %p2;
	add.s32 	%r25, %r9, -1;
	setp.ge.s32 	%p4, %r4, %r25;
	or.pred  	%p5, %p3, %p4;
	@%p5 bra 	$L__BB1_2;
	ld.param.f64 	%fd26, [_Z13evolve_kernelPdS_ddddiii_param_5];
	ld.param.f64 	%fd25, [_Z13evolve_kernelPdS_ddddiii_param_2];
	ld.param.u64 	%rd21, [_Z13evolve_kernelPdS_ddddiii_param_0];
	cvta.to.global.u64 	%rd3, %rd21;
	cvta.to.global.u64 	%rd4, %rd2;
	mul.lo.s32 	%r26, %r8, %r1;
	mul.lo.s32 	%r27, %r26, %r9;
	mul.lo.s32 	%r28, %r9, %r2;
	add.s32 	%r29, %r27, %r28;
	cvt.s64.s32 	%rd5, %r29;
	cvt.u64.u32 	%rd6, %r22;
	add.s64 	%rd7, %rd5, %rd6;
	shl.b64 	%rd8, %rd7, 3;
	add.s64 	%rd9, %rd3, %rd8;
	ld.global.f64 	%fd5, [%rd9+8];
	add.s32 	%r30, %r26, %r8;
	add.s32 	%r31, %r28, %r4;
	mad.lo.s32 	%r32, %r30, %r9, %r31;
	mul.wide.s32 	%rd10, %r32, 8;
	add.s64 	%rd11, %rd3, %rd10;
	ld.global.f64 	%fd6, [%rd11];
	add.f64 	%fd7, %fd5, %fd5;
	sub.f64 	%fd8, %fd6, %fd7;
	shl.b32 	%r33, %r8, 1;
	sub.s32 	%r34, %r30, %r33;
	mad.lo.s32 	%r35, %r34, %r9, %r31;
	mul.wide.s32 	%rd12, %r35, 8;
	add.s64 	%rd13, %rd3, %rd12;
	ld.global.f64 	%fd9, [%rd13];
	add.f64 	%fd10, %fd8, %fd9;
	div.rn.f64 	%fd11, %fd10, %fd2;
	add.s32 	%r36, %r28, %r9;
	add.s32 	%r37, %r31, %r9;
	add.s32 	%r38, %r37, %r27;
	mul.wide.s32 	%rd14, %r38, 8;
	add.s64 	%rd15, %rd3, %rd14;
	ld.global.f64 	%fd12, [%rd15];
	sub.f64 	%fd13, %fd12, %fd7;
	shl.b32 	%r39, %r9, 1;
	sub.s32 	%r40, %r36, %r39;
	add.s32 	%r41, %r40, %r4;
	add.s32 	%r42, %r41, %r27;
	mul.wide.s32 	%rd16, %r42, 8;
	add.s64 	%rd17, %rd3, %rd16;
	ld.global.f64 	%fd14, [%rd17];
	add.f64 	%fd15, %fd13, %fd14;
	div.rn.f64 	%fd16, %fd15, %fd3;
	ld.global.f64 	%fd17, [%rd9+16];
	sub.f64 	%fd18, %fd17, %fd7;
	add.s32 	%r43, %r29, %r22;
	mul.wide.s32 	%rd18, %r43, 8;
	add.s64 	%rd19, %rd3, %rd18;
	ld.global.f64 	%fd19, [%rd19];
	add.f64 	%fd20, %fd18, %fd19;
	div.rn.f64 	%fd21, %fd20, %fd26;
	add.f64 	%fd22, %fd11, %fd16;
	add.f64 	%fd23, %fd22, %fd21;
	fma.rn.f64 	%fd24, %fd25, %fd23, %fd5;
	add.s64 	%rd20, %rd4, %rd8;
	st.global.f64 	[%rd20+8], %fd24;
$L__BB1_2:
	ret;

}


// ===== COMPILED SASS (sm_100) =====

	.target	sm_100

	.elftype	@"ET_EXEC"


//--------------------- .note.nv.tkinfo           --------------------------
	.section	.note.nv.tkinfo,"",@"SHT_NOTE"
	.sectionflags	@"SHF_NOTE_NV_TKINFO"
	.tkinfo
        /*0018*/ 	.word	0x00000002
        /*0030*/ 	.string	""
        /*0030*/ 	.string	"ptxas"
        /*0030*/ 	.string	"Cuda compilation tools, release 13.0, V13.0.88"
        /*0030*/ 	.string	"Build cuda_13.0.r13.0/compiler.36424714_0"
        /*0030*/ 	.string	"-arch sm_100 -m 64 "



//--------------------- .note.nv.cuinfo           --------------------------
	.section	.note.nv.cuinfo,"",@"SHT_NOTE"
	.sectionflags	@"SHF_NOTE_NV_CUINFO"
        /*0018*/ 	.short	0x0002
        /*001a*/ 	.short	0x0064
        /*001c*/ 	.short	0x0082
	.zero		2


//--------------------- .nv.info                  --------------------------
	.section	.nv.info,"",@"SHT_CUDA_INFO"
	.align	4


	//----- nvinfo : EIATTR_REGCOUNT
	.align		4
        /*0000*/ 	.byte	0x04, 0x2f
        /*0002*/ 	.short	(.L_1 - .L_0)
	.align		4
.L_0:
        /*0004*/ 	.word	index@(_Z16set_borders_zeroPdiii)
        /*0008*/ 	.word	0x0000000e


	//----- nvinfo : EIATTR_FRAME_SIZE
	.align		4
.L_1:
        /*000c*/ 	.byte	0x04, 0x11
        /*000e*/ 	.short	(.L_3 - .L_2)
	.align		4
.L_2:
        /*0010*/ 	.word	index@(_Z16set_borders_zeroPdiii)
        /*0014*/ 	.word	0x00000000


	//----- nvinfo : EIATTR_REGCOUNT
	.align		4
.L_3:
        /*0018*/ 	.byte	0x04, 0x2f
        /*001a*/ 	.short	(.L_5 - .L_4)
	.align		4
.L_4:
        /*001c*/ 	.word	index@(_Z13evolve_kernelPdS_ddddiii)
        /*0020*/ 	.word	0x00000028


	//----- nvinfo : EIATTR_FRAME_SIZE
	.align		4
.L_5:
        /*0024*/ 	.byte	0x04, 0x11
        /*0026*/ 	.short	(.L_7 - .L_6)
	.align		4
.L_6:
        /*0028*/ 	.word	index@($__internal_0_$__cuda_sm20_div_rn_f64_full)
        /*002c*/ 	.word	0x00000000


	//----- nvinfo : EIATTR_FRAME_SIZE
	.align		4
.L_7:
        /*0030*/ 	.byte	0x04, 0x11
        /*0032*/ 	.short	(.L_9 - .L_8)
	.align		4
.L_8:
        /*0034*/ 	.word	index@(_Z13evolve_kernelPdS_ddddiii)
        /*0038*/ 	.word	0x00000000


	//----- nvinfo : EIATTR_MIN_STACK_SIZE
	.align		4
.L_9:
        /*003c*/ 	.byte	0x04, 0x12
        /*003e*/ 	.short	(.L_11 - .L_10)
	.align		4
.L_10:
        /*0040*/ 	.word	index@(_Z13evolve_kernelPdS_ddddiii)
        /*0044*/ 	.word	0x00000000


	//----- nvinfo : EIATTR_MIN_STACK_SIZE
	.align		4
.L_11:
        /*0048*/ 	.byte	0x04, 0x12
        /*004a*/ 	.short	(.L_13 - .L_12)
	.align		4
.L_12:
        /*004c*/ 	.word	index@(_Z16set_borders_zeroPdiii)
        /*0050*/ 	.word	0x00000000
.L_13:


//--------------------- .nv.compat                --------------------------
	.section	.nv.compat,"",@"SHT_CUDA_COMPAT_INFO"
	.align	4
        /*0000*/ 	.byte	0x02, 0x09, 0x00, 0x00, 0x02, 0x02, 0x01, 0x00, 0x02, 0x05, 0x05, 0x00, 0x03, 0x07, 0x01, 0x01
        /*0010*/ 	.byte	0x02, 0x03, 0x00, 0x00, 0x02, 0x06, 0x01, 0x00, 0x04, 0x0b, 0x08, 0x00, 0x01, 0x00, 0x00, 0x00
        /*0020*/ 	.byte	0x00, 0x00, 0x00, 0x00


//--------------------- .nv.info._Z13evolve_kernelPdS_ddddiii --------------------------
	.section	.nv.info._Z13evolve_kernelPdS_ddddiii,"",@"SHT_CUDA_INFO"
	.sectionflags	@""
	.align	4


	//----- nvinfo : EIATTR_CUDA_API_VERSION
	.align		4
        /*0000*/ 	.byte	0x04, 0x37
        /*0002*/ 	.short	(.L_15 - .L_14)
.L_14:
        /*0004*/ 	.word	0x00000082


	//----- nvinfo : EIATTR_KPARAM_INFO
	.align		4
.L_15:
        /*0008*/ 	.byte	0x04, 0x17
        /*000a*/ 	.short	(.L_17 - .L_16)
.L_16:
        /*000c*/ 	.word	0x00000000
        /*0010*/ 	.short	0x0008
        /*0012*/ 	.short	0x0038
        /*0014*/ 	.byte	0x00, 0xf0, 0x11, 0x00


	//----- nvinfo : EIATTR_KPARAM_INFO
	.align		4
.L_17:
        /*0018*/ 	.byte	0x04, 0x17
        /*001a*/ 	.short	(.L_19 - .L_18)
.L_18:
        /*001c*/ 	.word	0x00000000
        /*0020*/ 	.short	0x0007
        /*0022*/ 	.short	0x0034
        /*0024*/ 	.byte	0x00, 0xf0, 0x11, 0x00


	//----- nvinfo : EIATTR_KPARAM_INFO
	.align		4
.L_19:
        /*0028*/ 	.byte	0x04, 0x17
        /*002a*/ 	.short	(.L_21 - .L_20)
.L_20:
        /*002c*/ 	.word	0x00000000
        /*0030*/ 	.short	0x0006
        /*0032*/ 	.short	0x0030
        /*0034*/ 	.byte	0x00, 0xf0, 0x11, 0x00


	//----- nvinfo : EIATTR_KPARAM_INFO
	.align		4
.L_21:
        /*0038*/ 	.byte	0x04, 0x17
        /*003a*/ 	.short	(.L_23 - .L_22)
.L_22:
        /*003c*/ 	.word	0x00000000
        /*0040*/ 	.short	0x0005
        /*0042*/ 	.short	0x0028
        /*0044*/ 	.byte	0x00, 0xf0, 0x21, 0x00


	//----- nvinfo : EIATTR_KPARAM_INFO
	.align		4
.L_23:
        /*0048*/ 	.byte	0x04, 0x17
        /*004a*/ 	.short	(.L_25 - .L_24)
.L_24:
        /*004c*/ 	.word	0x00000000
        /*0050*/ 	.short	0x0004
        /*0052*/ 	.short	0x0020
        /*0054*/ 	.byte	0x00, 0xf0, 0x21, 0x00


	//----- nvinfo : EIATTR_KPARAM_INFO
	.align		4
.L_25:
        /*0058*/ 	.byte	0x04, 0x17
        /*005a*/ 	.short	(.L_27 - .L_26)
.L_26:
        /*005c*/ 	.word	0x00000000
        /*0060*/ 	.short	0x0003
        /*0062*/ 	.short	0x0018
        /*0064*/ 	.byte	0x00, 0xf0, 0x21, 0x00


	//----- nvinfo : EIATTR_KPARAM_INFO
	.align		4
.L_27:
        /*0068*/ 	.byte	0x04, 0x17
        /*006a*/ 	.short	(.L_29 - .L_28)
.L_28:
        /*006c*/ 	.word	0x00000000
        /*0070*/ 	.short	0x0002
        /*0072*/ 	.short	0x0010
        /*0074*/ 	.byte	0x00, 0xf0, 0x21, 0x00


	//----- nvinfo : EIATTR_KPARAM_INFO
	.align		4
.L_29:
        /*0078*/ 	.byte	0x04, 0x17
        /*007a*/ 	.short	(.L_31 - .L_30)
.L_30:
        /*007c*/ 	.word	0x00000000
        /*0080*/ 	.short	0x0001
        /*0082*/ 	.short	0x0008
        /*0084*/ 	.byte	0x00, 0xf5, 0x21, 0x00


	//----- nvinfo : EIATTR_KPARAM_INFO
	.align		4
.L_31:
        /*0088*/ 	.byte	0x04, 0x17
        /*008a*/ 	.short	(.L_33 - .L_32)
.L_32:
        /*008c*/ 	.word	0x00000000
        /*0090*/ 	.short	0x0000
        /*0092*/ 	.short	0x0000
        /*0094*/ 	.byte	0x00, 0xf5, 0x21, 0x00


	//----- nvinfo : EIATTR_SPARSE_MMA_MASK
	.align		4
.L_33:
        /*0098*/ 	.byte	0x03, 0x50
        /*009a*/ 	.short	0x0000


	//----- nvinfo : EIATTR_MAXREG_COUNT
	.align		4
        /*009c*/ 	.byte	0x03, 0x1b
        /*009e*/ 	.short	0x00ff


	//----- nvinfo : EIATTR_MERCURY_ISA_VERSION
	.align		4
        /*00a0*/ 	.byte	0x03, 0x5f
        /*00a2*/ 	.short	0x0101


	//----- nvinfo : EIATTR_VRC_CTA_INIT_COUNT
	.align		4
        /*00a4*/ 	.byte	0x02, 0x4a
	.zero		1
	.zero		1


	//----- nvinfo : EIATTR_EXIT_INSTR_OFFSETS
	.align		4
        /*00a8*/ 	.byte	0x04, 0x1c
        /*00aa*/ 	.short	(.L_35 - .L_34)


	//   ....[0]....
.L_34:
        /*00ac*/ 	.word	0x00000180


	//   ....[1]....
        /*00b0*/ 	.word	0x00000a20


	//----- nvinfo : EIATTR_CRS_STACK_SIZE
	.align		4
.L_35:
        /*00b4*/ 	.byte	0x04, 0x1e
        /*00b6*/ 	.short	(.L_37 - .L_36)
.L_36:
        /*00b8*/ 	.word	0x00000000


	//----- nvinfo : EIATTR_CBANK_PARAM_SIZE
	.align		4
.L_37:
        /*00bc*/ 	.byte	0x03, 0x19
        /*00be*/ 	.short	0x003c


	//----- nvinfo : EIATTR_PARAM_CBANK
	.align		4
        /*00c0*/ 	.byte	0x04, 0x0a
        /*00c2*/ 	.short	(.L_39 - .L_38)
	.align		4
.L_38:
        /*00c4*/ 	.word	index@(.nv.constant0._Z13evolve_kernelPdS_ddddiii)
        /*00c8*/ 	.short	0x0380
        /*00ca*/ 	.short	0x003c


	//----- nvinfo : EIATTR_SW_WAR
	.align		4
.L_39:
        /*00cc*/ 	.byte	0x04, 0x36
        /*00ce*/ 	.short	(.L_41 - .L_40)
.L_40:
        /*00d0*/ 	.word	0x00000008
.L_41:


//--------------------- .nv.info._Z16set_borders_zeroPdiii --------------------------
	.section	.nv.info._Z16set_borders_zeroPdiii,"",@"SHT_CUDA_INFO"
	.sectionflags	@""
	.align	4


	//----- nvinfo : EIATTR_CUDA_API_VERSION
	.align		4
        /*0000*/ 	.byte	0x04, 0x37
        /*0002*/ 	.short	(.L_43 - .L_42)
.L_42:
        /*0004*/ 	.word	0x00000082


	//----- nvinfo : EIATTR_KPARAM_INFO
	.align		4
.L_43:
        /*0008*/ 	.byte	0x04, 0x17
        /*000a*/ 	.short	(.L_45 - .L_44)
.L_44:
        /*000c*/ 	.word	0x00000000
        /*0010*/ 	.short	0x0003
        /*0012*/ 	.short	0x0010
        /*0014*/ 	.byte	0x00, 0xf0, 0x11, 0x00


	//----- nvinfo : EIATTR_KPARAM_INFO
	.align		4
.L_45:
        /*0018*/ 	.byte	0x04, 0x17
        /*001a*/ 	.short	(.L_47 - .L_46)
.L_46:
        /*001c*/ 	.word	0x00000000
        /*0020*/ 	.short	0x0002
        /*0022*/ 	.short	0x000c
        /*0024*/ 	.byte	0x00, 0xf0, 0x11, 0x00


	//----- nvinfo : EIATTR_KPARAM_INFO
	.align		4
.L_47:
        /*0028*/ 	.byte	0x04, 0x17
        /*002a*/ 	.short	(.L_49 - .L_48)
.L_48:
        /*002c*/ 	.word	0x00000000
        /*0030*/ 	.short	0x0001
        /*0032*/ 	.short	0x0008
        /*0034*/ 	.byte	0x00, 0xf0, 0x11, 0x00


	//----- nvinfo : EIATTR_KPARAM_INFO
	.align		4
.L_49:
        /*0038*/ 	.byte	0x04, 0x17
        /*003a*/ 	.short	(.L_51 - .L_50)
.L_50:
        /*003c*/ 	.word	0x00000000
        /*0040*/ 	.short	0x0000
        /*0042*/ 	.short	0x0000
        /*0044*/ 	.byte	0x00, 0xf5, 0x21, 0x00


	//----- nvinfo : EIATTR_SPARSE_MMA_MASK
	.align		4
.L_51:
        /*0048*/ 	.byte	0x03, 0x50
        /*004a*/ 	.short	0x0000


	//----- nvinfo : EIATTR_MAXREG_COUNT
	.align		4
        /*004c*/ 	.byte	0x03, 0x1b
        /*004e*/ 	.short	0x00ff


	//----- nvinfo : EIATTR_MERCURY_ISA_VERSION
	.align		4
        /*0050*/ 	.byte	0x03, 0x5f
        /*0052*/ 	.short	0x0101


	//----- nvinfo : EIATTR_VRC_CTA_INIT_COUNT
	.align		4
        /*0054*/ 	.byte	0x02, 0x4a
	.zero		1
	.zero		1


	//----- nvinfo : EIATTR_EXIT_INSTR_OFFSETS
	.align		4
        /*0058*/ 	.byte	0x04, 0x1c
        /*005a*/ 	.short	(.L_53 - .L_52)


	//   ....[0]....
.L_52:
        /*005c*/ 	.word	0x000002b0


	//   ....[1]....
        /*0060*/ 	.word	0x00000330


	//----- nvinfo : EIATTR_CRS_STACK_SIZE
	.align		4
.L_53:
        /*0064*/ 	.byte	0x04, 0x1e
        /*0066*/ 	.short	(.L_55 - .L_54)
.L_54:
        /*0068*/ 	.word	0x00000000


	//----- nvinfo : EIATTR_CBANK_PARAM_SIZE
	.align		4
.L_55:
        /*006c*/ 	.byte	0x03, 0x19
        /*006e*/ 	.short	0x0014


	//----- nvinfo : EIATTR_PARAM_CBANK
	.align		4
        /*0070*/ 	.byte	0x04, 0x0a
        /*0072*/ 	.short	(.L_57 - .L_56)
	.align		4
.L_56:
        /*0074*/ 	.word	index@(.nv.constant0._Z16set_borders_zeroPdiii)
        /*0078*/ 	.short	0x0380
        /*007a*/ 	.short	0x0014


	//----- nvinfo : EIATTR_SW_WAR
	.align		4
.L_57:
        /*007c*/ 	.byte	0x04, 0x36
        /*007e*/ 	.short	(.L_59 - .L_58)
.L_58:
        /*0080*/ 	.word	0x00000008
.L_59:


//--------------------- .nv.callgraph             --------------------------
	.section	.nv.callgraph,"",@"SHT_CUDA_CALLGRAPH"
	.align	4
	.sectionentsize	8
	.align		4
        /*0000*/ 	.word	0x00000000
	.align		4
        /*0004*/ 	.word	0xffffffff
	.align		4
        /*0008*/ 	.word	0x00000000
	.align		4
        /*000c*/ 	.word	0xfffffffe
	.align		4
        /*0010*/ 	.word	0x00000000
	.align		4
        /*0014*/ 	.word	0xfffffffd
	.align		4
        /*0018*/ 	.word	0x00000000
	.align		4
        /*001c*/ 	.word	0xfffffffc


//--------------------- .text._Z13evolve_kernelPdS_ddddiii --------------------------
	.section	.text._Z13evolve_kernelPdS_ddddiii,"ax",@progbits
	.align	128
        .global         _Z13evolve_kernelPdS_ddddiii
        .type           _Z13evolve_kernelPdS_ddddiii,@function
        .size           _Z13evolve_kernelPdS_ddddiii,(.L_x_17 - _Z13evolve_kernelPdS_ddddiii)
        .other          _Z13evolve_kernelPdS_ddddiii,@"STO_CUDA_ENTRY STV_DEFAULT"
_Z13evolve_kernelPdS_ddddiii:
.text._Z13evolve_kernelPdS_ddddiii:
[----:B------:R-:W-:Y:S01]  /*0000*/  LDC R1, c[0x0][0x37c] ;  /* 0x0000df00ff017b82 */ /* 0x000fe20000000800 */
[----:B------:R-:W0:Y:S07]  /*0010*/  S2R R2, SR_TID.Y ;  /* 0x0000000000027919 */ /* 0x000e2e0000002200 */
[----:B------:R-:W1:Y:S01]  /*0020*/  LDC R0, c[0x0][0x360] ;  /* 0x0000d800ff007b82 */ /* 0x000e620000000800 */
[----:B------:R-:W2:Y:S01]  /*0030*/  LDCU.64 UR4, c[0x0][0x3b0] ;  /* 0x00007600ff0477ac */ /* 0x000ea20008000a00 */
[----:B------:R-:W1:Y:S01]  /*0040*/  S2R R3, SR_TID.X ;  /* 0x0000000000037919 */ /* 0x000e620000002100 */
[----:B------:R-:W3:Y:S01]  /*0050*/  LDCU UR9, c[0x0][0x3b8] ;  /* 0x00007700ff0977ac */ /* 0x000ee20008000800 */
[----:B------:R-:W4:Y:S04]  /*0060*/  S2R R7, SR_TID.Z ;  /* 0x0000000000077919 */ /* 0x000f280000002300 */
[----:B------:R-:W0:Y:S08]  /*0070*/  S2UR UR7, SR_CTAID.Y ;  /* 0x00000000000779c3 */ /* 0x000e300000002600 */
[----:B------:R-:W0:Y:S01]  /*0080*/  LDC R5, c[0x0][0x364] ;  /* 0x0000d900ff057b82 */ /* 0x000e220000000800 */
[----:B--2---:R-:W-:-:S07]  /*0090*/  UIADD3 UR4, UPT, UPT, UR4, -0x1, URZ ;  /* 0xffffffff04047890 */ /* 0x004fce000fffe0ff */
[----:B------:R-:W1:Y:S08]  /*00a0*/  S2UR UR6, SR_CTAID.X ;  /* 0x00000000000679c3 */ /* 0x000e700000002500 */
[----:B------:R-:W4:Y:S08]  /*00b0*/  S2UR UR8, SR_CTAID.Z ;  /* 0x00000000000879c3 */ /* 0x000f300000002700 */
[----:B------:R-:W4:Y:S01]  /*00c0*/  LDC R6, c[0x0][0x368] ;  /* 0x0000da00ff067b82 */ /* 0x000f220000000800 */
[----:B0-----:R-:W-:-:S04]  /*00d0*/  IMAD R5, R5, UR7, R2 ;  /* 0x0000000705057c24 */ /* 0x001fc8000f8e0202 */
[----:B------:R-:W-:Y:S02]  /*00e0*/  VIADD R5, R5, 0x1 ;  /* 0x0000000105057836 */ /* 0x000fe40000000000 */
[----:B-1----:R-:W-:Y:S01]  /*00f0*/  IMAD R0, R0, UR6, R3 ;  /* 0x0000000600007c24 */ /* 0x002fe2000f8e0203 */
[----:B------:R-:W-:-:S03]  /*0100*/  UIADD3 UR6, UPT, UPT, UR5, -0x1, URZ ;  /* 0xffffffff05067890 */ /* 0x000fc6000fffe0ff */
[----:B------:R-:W-:-:S03]  /*0110*/  VIADD R0, R0, 0x1 ;  /* 0x0000000100007836 */ /* 0x000fc60000000000 */
[----:B------:R-:W-:Y:S01]  /*0120*/  ISETP.GE.AND P0, PT, R5, UR6, PT ;  /* 0x0000000605007c0c */ /* 0x000fe2000bf06270 */
[----:B---3--:R-:W-:-:S03]  /*0130*/  UIADD3 UR6, UPT, UPT, UR9, -0x1, URZ ;  /* 0xffffffff09067890 */ /* 0x008fc6000fffe0ff */
[----:B------:R-:W-:Y:S01]  /*0140*/  ISETP.GE.OR P0, PT, R0, UR4, P0 ;  /* 0x0000000400007c0c */ /* 0x000fe20008706670 */
[----:B----4-:R-:W-:-:S04]  /*0150*/  IMAD R6, R6, UR8, R7 ;  /* 0x0000000806067c24 */ /* 0x010fc8000f8e0207 */
[----:B------:R-:W-:-:S05]  /*0160*/  VIADD R8, R6, 0x1 ;  /* 0x0000000106087836 */ /* 0x000fca0000000000 */
[----:B------:R-:W-:-:S13]  /*0170*/  ISETP.GE.OR P0, PT, R8, UR6, P0 ;  /* 0x0000000608007c0c */ /* 0x000fda0008706670 */
[----:B------:R-:W-:Y:S05]  /*0180*/  @P0 EXIT ;  /* 0x000000000000094d */ /* 0x000fea0003800000 */
[----:B------:R-:W-:Y:S01]  /*0190*/  IMAD R10, R0, UR5, RZ ;  /* 0x00000005000a7c24 */ /* 0x000fe2000f8e02ff */
[----:B------:R-:W0:Y:S01]  /*01a0*/  LDCU.64 UR10, c[0x0][0x380] ;  /* 0x00007000ff0a77ac */ /* 0x000e220008000a00 */
[----:B------:R-:W1:Y:S01]  /*01b0*/  LDC.64 R16, c[0x0][0x380] ;  /* 0x0000e000ff107b82 */ /* 0x000e620000000a00 */
[C---:B------:R-:W-:Y:S02]  /*01c0*/  IMAD R32, R5.reuse, UR9, R8 ;  /* 0x0000000905207c24 */ /* 0x040fe4000f8e0208 */
[----:B------:R-:W-:Y:S01]  /*01d0*/  IMAD.IADD R7, R5, 0x1, R10 ;  /* 0x0000000105077824 */ /* 0x000fe200078e020a */
[----:B------:R-:W2:Y:S01]  /*01e0*/  LDCU.64 UR6, c[0x0][0x358] ;  /* 0x00006b00ff0677ac */ /* 0x000ea20008000a00 */
[----:B------:R-:W-:Y:S02]  /*01f0*/  VIADD R3, R10, UR5 ;  /* 0x000000050a037c36 */ /* 0x000fe40008000000 */
[----:B------:R-:W-:Y:S01]  /*0200*/  IMAD R7, R7, UR9, RZ ;  /* 0x0000000907077c24 */ /* 0x000fe2000f8e02ff */
[----:B------:R-:W3:Y:S01]  /*0210*/  LDCU UR4, c[0x0][0x39c] ;  /* 0x00007380ff0477ac */ /* 0x000ee20008000800 */
[----:B------:R-:W-:-:S03]  /*0220*/  IMAD R19, R3, UR9, R32 ;  /* 0x0000000903137c24 */ /* 0x000fc6000f8e0220 */
[----:B------:R-:W-:-:S04]  /*0230*/  IADD3 R11, P0, PT, R6, R7, RZ ;  /* 0x00000007060b7210 */ /* 0x000fc80007f1e0ff */
[----:B------:R-:W-:Y:S01]  /*0240*/  LEA.HI.X.SX32 R0, R7, RZ, 0x1, P0 ;  /* 0x000000ff07007211 */ /* 0x000fe200000f0eff */
[----:B------:R-:W-:-:S03]  /*0250*/  IMAD.SHL.U32 R9, R11, 0x8, RZ ;  /* 0x000000080b097824 */ /* 0x000fc600078e00ff */
[----:B------:R-:W-:Y:S02]  /*0260*/  SHF.L.U64.HI R11, R11, 0x3, R0 ;  /* 0x000000030b0b7819 */ /* 0x000fe40000010200 */
[----:B0-----:R-:W-:Y:S02]  /*0270*/  IADD3 R12, P0, PT, R9, UR10, RZ ;  /* 0x0000000a090c7c10 */ /* 0x001fe4000ff1e0ff */
[----:B------:R-:W-:Y:S02]  /*0280*/  IADD3 R0, PT, PT, RZ, -UR5, RZ ;  /* 0x80000005ff007c10 */ /* 0x000fe4000fffe0ff */
[----:B------:R-:W-:-:S03]  /*0290*/  IADD3.X R13, PT, PT, R11, UR11, RZ, P0, !PT ;  /* 0x0000000b0b0d7c10 */ /* 0x000fc600087fe4ff */
[----:B------:R-:W-:Y:S02]  /*02a0*/  IMAD R21, R0, 0x2, R3 ;  /* 0x0000000200157824 */ /* 0x000fe400078e0203 */
[----:B--2---:R-:W2:Y:S01]  /*02b0*/  LDG.E.64 R14, desc[UR6][R12.64+0x8] ;  /* 0x000008060c0e7981 */ /* 0x004ea2000c1e1b00 */
[----:B-1----:R-:W-:Y:S02]  /*02c0*/  IMAD.WIDE R2, R19, 0x8, R16 ;  /* 0x0000000813027825 */ /* 0x002fe400078e0210 */
[----:B------:R-:W0:Y:S02]  /*02d0*/  LDC.64 R18, c[0x0][0x398] ;  /* 0x0000e600ff127b82 */ /* 0x000e240000000a00 */
[----:B------:R-:W-:Y:S02]  /*02e0*/  IMAD R21, R21, UR9, R32 ;  /* 0x0000000915157c24 */ /* 0x000fe4000f8e0220 */
[----:B------:R-:W4:Y:S02]  /*02f0*/  LDG.E.64 R2, desc[UR6][R2.64] ;  /* 0x0000000602027981 */ /* 0x000f24000c1e1b00 */
[----:B------:R-:W-:-:S06]  /*0300*/  IMAD.WIDE R20, R21, 0x8, R16 ;  /* 0x0000000815147825 */ /* 0x000fcc00078e0210 */
[----:B------:R-:W5:Y:S01]  /*0310*/  LDG.E.64 R20, desc[UR6][R20.64] ;  /* 0x0000000614147981 */ /* 0x000f62000c1e1b00 */
[----:B---3--:R-:W0:Y:S01]  /*0320*/  MUFU.RCP64H R17, UR4 ;  /* 0x0000000400117d08 */ /* 0x008e220008001800 */
[----:B------:R-:W-:Y:S01]  /*0330*/  IMAD.MOV.U32 R16, RZ, RZ, 0x1 ;  /* 0x00000001ff107424 */ /* 0x000fe200078e00ff */
[----:B------:R-:W-:Y:S05]  /*0340*/  BSSY.RECONVERGENT B0, `(.L_x_0) ;  /* 0x0000019000007945 */ /* 0x000fea0003800200 */
[----:B0-----:R-:W-:-:S08]  /*0350*/  DFMA R22, R16, -R18, 1 ;  /* 0x3ff000001016742b */ /* 0x001fd00000000812 */
[----:B------:R-:W-:-:S08]  /*0360*/  DFMA R22, R22, R22, R22 ;  /* 0x000000161616722b */ /* 0x000fd00000000016 */
[----:B------:R-:W-:-:S08]  /*0370*/  DFMA R22, R16, R22, R16 ;  /* 0x000000161016722b */ /* 0x000fd00000000010 */
[----:B------:R-:W-:-:S08]  /*0380*/  DFMA R24, R22, -R18, 1 ;  /* 0x3ff000001618742b */ /* 0x000fd00000000812 */
[----:B------:R-:W-:Y:S02]  /*0390*/  DFMA R24, R22, R24, R22 ;  /* 0x000000181618722b */ /* 0x000fe40000000016 */
[----:B--2---:R-:W-:-:S08]  /*03a0*/  DADD R16, R14, R14 ;  /* 0x000000000e107229 */ /* 0x004fd0000000000e */
[----:B----4-:R-:W-:-:S08]  /*03b0*/  DADD R2, R2, -R16 ;  /* 0x0000000002027229 */ /* 0x010fd00000000810 */
[----:B-----5:R-:W-:-:S08]  /*03c0*/  DADD R20, R2, R20 ;  /* 0x0000000002147229 */ /* 0x020fd00000000014 */
[----:B------:R-:W-:Y:S02]  /*03d0*/  DMUL R2, R20, R24 ;  /* 0x0000001814027228 */ /* 0x000fe40000000000 */
[----:B------:R-:W-:-:S06]  /*03e0*/  FSETP.GEU.AND P1, PT, |R21|, 6.5827683646048100446e-37, PT ;  /* 0x036000001500780b */ /* 0x000fcc0003f2e200 */
[----:B------:R-:W-:-:S08]  /*03f0*/  DFMA R18, R2, -R18, R20 ;  /* 0x800000120212722b */ /* 0x000fd00000000014 */
[----:B------:R-:W-:-:S10]  /*0400*/  DFMA R2, R24, R18, R2 ;  /* 0x000000121802722b */ /* 0x000fd40000000002 */
[----:B------:R-:W-:-:S05]  /*0410*/  FFMA R0, RZ, UR4, R3 ;  /* 0x00000004ff007c23 */ /* 0x000fca0008000003 */
[----:B------:R-:W-:-:S13]  /*0420*/  FSETP.GT.AND P0, PT, |R0|, 1.469367938527859385e-39, PT ;  /* 0x001000000000780b */ /* 0x000fda0003f04200 */
[----:B------:R-:W-:Y:S05]  /*0430*/  @P0 BRA P1, `(.L_x_1) ;  /* 0x0000000000240947 */ /* 0x000fea0000800000 */
[----:B------:R-:W0:Y:S01]  /*0440*/  LDCU.64 UR4, c[0x0][0x398] ;  /* 0x00007300ff0477ac */ /* 0x000e220008000a00 */
[----:B------:R-:W-:Y:S01]  /*0450*/  IMAD.MOV.U32 R22, RZ, RZ, R20 ;  /* 0x000000ffff167224 */ /* 0x000fe200078e0014 */
[----:B------:R-:W-:Y:S01]  /*0460*/  MOV R4, 0x4b0 ;  /* 0x000004b000047802 */ /* 0x000fe20000000f00 */
[----:B------:R-:W-:Y:S02]  /*0470*/  IMAD.MOV.U32 R23, RZ, RZ, R21 ;  /* 0x000000ffff177224 */ /* 0x000fe400078e0015 */
[----:B0-----:R-:W-:Y:S01]  /*0480*/  IMAD.U32 R20, RZ, RZ, UR4 ;  /* 0x00000004ff147e24 */ /* 0x001fe2000f8e00ff */
[----:B------:R-:W-:-:S07]  /*0490*/  MOV R21, UR5 ;  /* 0x0000000500157c02 */ /* 0x000fce0008000f00 */
[----:B------:R-:W-:Y:S05]  /*04a0*/  CALL.REL.NOINC `($__internal_0_$__cuda_sm20_div_rn_f64_full) ;  /* 0x0000000400607944 */ /* 0x000fea0003c00000 */
[----:B------:R-:W-:Y:S02]  /*04b0*/  IMAD.MOV.U32 R2, RZ, RZ, R26 ;  /* 0x000000ffff027224 */ /* 0x000fe400078e001a */
[----:B------:R-:W-:-:S07]  /*04c0*/  IMAD.MOV.U32 R3, RZ, RZ, R27 ;  /* 0x000000ffff037224 */ /* 0x000fce00078e001b */
.L_x_1:
[----:B------:R-:W-:Y:S05]  /*04d0*/  BSYNC.RECONVERGENT B0 ;  /* 0x0000000000007941 */ /* 0x000fea0003800200 */
.L_x_0:
[----:B------:R-:W0:Y:S01]  /*04e0*/  LDC R4, c[0x0][0x3b8] ;  /* 0x0000ee00ff047b82 */ /* 0x000e220000000800 */
[----:B------:R-:W1:Y:S07]  /*04f0*/  LDCU UR4, c[0x0][0x3a4] ;  /* 0x00007480ff0477ac */ /* 0x000e6e0008000800 */
[----:B------:R-:W2:Y:S01]  /*0500*/  LDC.64 R18, c[0x0][0x380] ;  /* 0x0000e000ff127b82 */ /* 0x000ea20000000a00 */
[--C-:B0-----:R-:W-:Y:S02]  /*0510*/  IMAD R5, R5, R4, R4.reuse ;  /* 0x0000000405057224 */ /* 0x101fe400078e0204 */
[----:B------:R-:W-:-:S02]  /*0520*/  IMAD.MOV R0, RZ, RZ, -R4 ;  /* 0x000000ffff007224 */ /* 0x000fc400078e0a04 */
[----:B------:R-:W-:Y:S02]  /*0530*/  IMAD.IADD R21, R32, 0x1, R4 ;  /* 0x0000000120157824 */ /* 0x000fe400078e0204 */
[----:B------:R-:W-:Y:S02]  /*0540*/  IMAD R5, R0, 0x2, R5 ;  /* 0x0000000200057824 */ /* 0x000fe400078e0205 */
[----:B------:R-:W-:-:S03]  /*0550*/  IMAD R21, R10, R4, R21 ;  /* 0x000000040a157224 */ /* 0x000fc600078e0215 */
[----:B------:R-:W-:Y:S01]  /*0560*/  IADD3 R5, PT, PT, R8, R5, RZ ;  /* 0x0000000508057210 */ /* 0x000fe20007ffe0ff */
[----:B--2---:R-:W-:-:S04]  /*0570*/  IMAD.WIDE R20, R21, 0x8, R18 ;  /* 0x0000000815147825 */ /* 0x004fc800078e0212 */
[----:B------:R-:W-:Y:S02]  /*0580*/  IMAD R5, R10, R4, R5 ;  /* 0x000000040a057224 */ /* 0x000fe400078e0205 */
[----:B------:R-:W2:Y:S02]  /*0590*/  LDG.E.64 R20, desc[UR6][R20.64] ;  /* 0x0000000614147981 */ /* 0x000ea4000c1e1b00 */
[----:B------:R-:W-:Y:S02]  /*05a0*/  IMAD.WIDE R22, R5, 0x8, R18 ;  /* 0x0000000805167825 */ /* 0x000fe400078e0212 */
[----:B------:R-:W0:Y:S04]  /*05b0*/  LDC.64 R4, c[0x0][0x3a0] ;  /* 0x0000e800ff047b82 */ /* 0x000e280000000a00 */
[----:B------:R-:W3:Y:S01]  /*05c0*/  LDG.E.64 R22, desc[UR6][R22.64] ;  /* 0x0000000616167981 */ /* 0x000ee2000c1e1b00 */
[----:B-1----:R-:W0:Y:S01]  /*05d0*/  MUFU.RCP64H R19, UR4 ;  /* 0x0000000400137d08 */ /* 0x002e220008001800 */
[----:B------:R-:W-:Y:S01]  /*05e0*/  IMAD.MOV.U32 R18, RZ, RZ, 0x1 ;  /* 0x00000001ff127424 */ /* 0x000fe200078e00ff */
[----:B------:R-:W-:Y:S05]  /*05f0*/  BSSY.RECONVERGENT B0, `(.L_x_2) ;  /* 0x0000018000007945 */ /* 0x000fea0003800200 */
[----:B0-----:R-:W-:-:S08]  /*0600*/  DFMA R24, R18, -R4, 1 ;  /* 0x3ff000001218742b */ /* 0x001fd00000000804 */
[----:B------:R-:W-:-:S08]  /*0610*/  DFMA R24, R24, R24, R24 ;  /* 0x000000181818722b */ /* 0x000fd00000000018 */
[----:B------:R-:W-:Y:S02]  /*0620*/  DFMA R24, R18, R24, R18 ;  /* 0x000000181218722b */ /* 0x000fe40000000012 */
[----:B--2---:R-:W-:-:S06]  /*0630*/  DADD R18, -R16, R20 ;  /* 0x0000000010127229 */ /* 0x004fcc0000000114 */
[----:B------:R-:W-:Y:S02]  /*0640*/  DFMA R20, R24, -R4, 1 ;  /* 0x3ff000001814742b */ /* 0x000fe40000000804 */
[----:B---3--:R-:W-:-:S06]  /*0650*/  DADD R18, R18, R22 ;  /* 0x0000000012127229 */ /* 0x008fcc0000000016 */
[----:B------:R-:W-:-:S08]  /*0660*/  DFMA R20, R24, R20, R24 ;  /* 0x000000141814722b */ /* 0x000fd00000000018 */
[----:B------:R-:W-:Y:S01]  /*0670*/  DMUL R36, R18, R20 ;  /* 0x0000001412247228 */ /* 0x000fe20000000000 */
[----:B------:R-:W-:-:S07]  /*0680*/  FSETP.GEU.AND P1, PT, |R19|, 6.5827683646048100446e-37, PT ;  /* 0x036000001300780b */ /* 0x000fce0003f2e200 */
        /* <DEDUP_REMOVED lines=9> */
[----:B0-----:R-:W-:Y:S02]  /*0720*/  IMAD.U32 R20, RZ, RZ, UR4 ;  /* 0x00000004ff147e24 */ /* 0x001fe4000f8e00ff */
[----:B------:R-:W-:-:S07]  /*0730*/  IMAD.U32 R21, RZ, RZ, UR5 ;  /* 0x00000005ff157e24 */ /* 0x000fce000f8e00ff */
[----:B------:R-:W-:Y:S05]  /*0740*/  CALL.REL.NOINC `($__internal_0_$__cuda_sm20_div_rn_f64_full) ;  /* 0x0000000000b87944 */ /* 0x000fea0003c00000 */
[----:B------:R-:W-:Y:S01]  /*0750*/  MOV R36, R26 ;  /* 0x0000001a00247202 */ /* 0x000fe20000000f00 */
[----:B------:R-:W-:-:S07]  /*0760*/  IMAD.MOV.U32 R37, RZ, RZ, R27 ;  /* 0x000000ffff257224 */ /* 0x000fce00078e001b */
.L_x_3:
[----:B------:R-:W-:Y:S05]  /*0770*/  BSYNC.RECONVERGENT B0 ;  /* 0x0000000000007941 */ /* 0x000fea0003800200 */
.L_x_2:
[----:B------:R-:W0:Y:S01]  /*0780*/  LDC.64 R4, c[0x0][0x380] ;  /* 0x0000e000ff047b82 */ /* 0x000e220000000a00 */
[----:B------:R-:W-:Y:S01]  /*0790*/  IMAD.IADD R7, R6, 0x1, R7 ;  /* 0x0000000106077824 */ /* 0x000fe200078e0207 */
[----:B------:R-:W2:Y:S01]  /*07a0*/  LDG.E.64 R12, desc[UR6][R12.64+0x10] ;  /* 0x000010060c0c7981 */ /* 0x000ea2000c1e1b00 */
[----:B------:R-:W1:Y:S05]  /*07b0*/  LDCU UR4, c[0x0][0x3ac] ;  /* 0x00007580ff0477ac */ /* 0x000e6a0008000800 */
[----:B------:R-:W3:Y:S01]  /*07c0*/  LDC.64 R20, c[0x0][0x3a8] ;  /* 0x0000ea00ff147b82 */ /* 0x000ee20000000a00 */
[----:B0-----:R-:W-:-:S06]  /*07d0*/  IMAD.WIDE R4, R7, 0x8, R4 ;  /* 0x0000000807047825 */ /* 0x001fcc00078e0204 */
[----:B------:R-:W4:Y:S01]  /*07e0*/  LDG.E.64 R4, desc[UR6][R4.64] ;  /* 0x0000000604047981 */ /* 0x000f22000c1e1b00 */
[----:B-1----:R-:W3:Y:S01]  /*07f0*/  MUFU.RCP64H R7, UR4 ;  /* 0x0000000400077d08 */ /* 0x002ee20008001800 */
[----:B------:R-:W-:Y:S01]  /*0800*/  IMAD.MOV.U32 R6, RZ, RZ, 0x1 ;  /* 0x00000001ff067424 */ /* 0x000fe200078e00ff */
[----:B------:R-:W-:Y:S05]  /*0810*/  BSSY.RECONVERGENT B0, `(.L_x_4) ;  /* 0x0000018000007945 */ /* 0x000fea0003800200 */
[----:B---3--:R-:W-:-:S08]  /*0820*/  DFMA R18, R6, -R20, 1 ;  /* 0x3ff000000612742b */ /* 0x008fd00000000814 */
[----:B------:R-:W-:-:S08]  /*0830*/  DFMA R18, R18, R18, R18 ;  /* 0x000000121212722b */ /* 0x000fd00000000012 */
[----:B------:R-:W-:-:S08]  /*0840*/  DFMA R18, R6, R18, R6 ;  /* 0x000000120612722b */ /* 0x000fd00000000006 */
[----:B------:R-:W-:-:S08]  /*0850*/  DFMA R6, R18, -R20, 1 ;  /* 0x3ff000001206742b */ /* 0x000fd00000000814 */
[----:B------:R-:W-:Y:S02]  /*0860*/  DFMA R6, R18, R6, R18 ;  /* 0x000000061206722b */ /* 0x000fe40000000012 */
[----:B--2---:R-:W-:-:S08]  /*0870*/  DADD R16, -R16, R12 ;  /* 0x0000000010107229 */ /* 0x004fd0000000010c */
[----:B----4-:R-:W-:-:S08]  /*0880*/  DADD R16, R16, R4 ;  /* 0x0000000010107229 */ /* 0x010fd00000000004 */
        /* <DEDUP_REMOVED lines=10> */
[----:B------:R-:W-:Y:S01]  /*0930*/  IMAD.MOV.U32 R23, RZ, RZ, R17 ;  /* 0x000000ffff177224 */ /* 0x000fe200078e0011 */
[----:B0-----:R-:W-:Y:S01]  /*0940*/  MOV R20, UR4 ;  /* 0x0000000400147c02 */ /* 0x001fe20008000f00 */
[----:B------:R-:W-:-:S07]  /*0950*/  IMAD.U32 R21, RZ, RZ, UR5 ;  /* 0x00000005ff157e24 */ /* 0x000fce000f8e00ff */
[----:B------:R-:W-:Y:S05]  /*0960*/  CALL.REL.NOINC `($__internal_0_$__cuda_sm20_div_rn_f64_full) ;  /* 0x0000000000307944 */ /* 0x000fea0003c00000 */
[----:B------:R-:W-:Y:S02]  /*0970*/  IMAD.MOV.U32 R4, RZ, RZ, R26 ;  /* 0x000000ffff047224 */ /* 0x000fe400078e001a */
[----:B------:R-:W-:-:S07]  /*0980*/  IMAD.MOV.U32 R5, RZ, RZ, R27 ;  /* 0x000000ffff057224 */ /* 0x000fce00078e001b */
.L_x_5:
[----:B------:R-:W-:Y:S05]  /*0990*/  BSYNC.RECONVERGENT B0 ;  /* 0x0000000000007941 */ /* 0x000fea0003800200 */
.L_x_4:
[----:B------:R-:W0:Y:S01]  /*09a0*/  LDCU.64 UR8, c[0x0][0x388] ;  /* 0x00007100ff0877ac */ /* 0x000e220008000a00 */
[----:B------:R-:W-:Y:S01]  /*09b0*/  DADD R2, R36, R2 ;  /* 0x0000000024027229 */ /* 0x000fe20000000002 */
[----:B------:R-:W1:Y:S07]  /*09c0*/  LDCU.64 UR4, c[0x0][0x390] ;  /* 0x00007200ff0477ac */ /* 0x000e6e0008000a00 */
[----:B------:R-:W-:Y:S01]  /*09d0*/  DADD R2, R2, R4 ;  /* 0x0000000002027229 */ /* 0x000fe20000000004 */
[----:B0-----:R-:W-:-:S07]  /*09e0*/  IADD3 R4, P0, PT, R9, UR8, RZ ;  /* 0x0000000809047c10 */ /* 0x001fce000ff1e0ff */
[----:B-1----:R-:W-:Y:S01]  /*09f0*/  DFMA R2, R2, UR4, R14 ;  /* 0x0000000402027c2b */ /* 0x002fe2000800000e */
[----:B------:R-:W-:-:S06]  /*0a00*/  IADD3.X R5, PT, PT, R11, UR9, RZ, P0, !PT ;  /* 0x000000090b057c10 */ /* 0x000fcc00087fe4ff */
[----:B------:R-:W-:Y:S01]  /*0a10*/  STG.E.64 desc[UR6][R4.64+0x8], R2 ;  /* 0x0000080204007986 */ /* 0x000fe2000c101b06 */
[----:B------:R-:W-:Y:S05]  /*0a20*/  EXIT ;  /* 0x000000000000794d */ /* 0x000fea0003800000 */
        .weak           $__internal_0_$__cuda_sm20_div_rn_f64_full
        .type           $__internal_0_$__cuda_sm20_div_rn_f64_full,@function
        .size           $__internal_0_$__cuda_sm20_div_rn_f64_full,(.L_x_17 - $__internal_0_$__cuda_sm20_div_rn_f64_full)
$__internal_0_$__cuda_sm20_div_rn_f64_full:
[C---:B------:R-:W-:Y:S01]  /*0a30*/  FSETP.GEU.AND P0, PT, |R21|.reuse, 1.469367938527859385e-39, PT ;  /* 0x001000001500780b */ /* 0x040fe20003f0e200 */
[----:B------:R-:W-:Y:S01]  /*0a40*/  IMAD.MOV.U32 R24, RZ, RZ, 0x1 ;  /* 0x00000001ff187424 */ /* 0x000fe200078e00ff */
[----:B------:R-:W-:Y:S01]  /*0a50*/  LOP3.LUT R18, R21, 0x800fffff, RZ, 0xc0, !PT ;  /* 0x800fffff15127812 */ /* 0x000fe200078ec0ff */
[----:B------:R-:W-:Y:S01]  /*0a60*/  BSSY.RECONVERGENT B1, `(.L_x_6) ;  /* 0x0000054000017945 */ /* 0x000fe20003800200 */
[C---:B------:R-:W-:Y:S02]  /*0a70*/  FSETP.GEU.AND P2, PT, |R23|.reuse, 1.469367938527859385e-39, PT ;  /* 0x001000001700780b */ /* 0x040fe40003f4e200 */
[----:B------:R-:W-:Y:S01]  /*0a80*/  LOP3.LUT R19, R18, 0x3ff00000, RZ, 0xfc, !PT ;  /* 0x3ff0000012137812 */ /* 0x000fe200078efcff */
[----:B------:R-:W-:Y:S01]  /*0a90*/  IMAD.MOV.U32 R18, RZ, RZ, R20 ;  /* 0x000000ffff127224 */ /* 0x000fe200078e0014 */
[----:B------:R-:W-:Y:S02]  /*0aa0*/  LOP3.LUT R34, R23, 0x7ff00000, RZ, 0xc0, !PT ;  /* 0x7ff0000017227812 */ /* 0x000fe400078ec0ff */
[----:B------:R-:W-:-:S02]  /*0ab0*/  MOV R0, 0x1ca00000 ;  /* 0x1ca0000000007802 */ /* 0x000fc40000000f00 */
[----:B------:R-:W-:Y:S01]  /*0ac0*/  LOP3.LUT R33, R21, 0x7ff00000, RZ, 0xc0, !PT ;  /* 0x7ff0000015217812 */ /* 0x000fe200078ec0ff */
[----:B------:R-:W-:-:S03]  /*0ad0*/  @!P0 DMUL R18, R20, 8.98846567431157953865e+307 ;  /* 0x7fe0000014128828 */ /* 0x000fc60000000000 */
[C---:B------:R-:W-:Y:S02]  /*0ae0*/  ISETP.GE.U32.AND P1, PT, R34.reuse, R33, PT ;  /* 0x000000212200720c */ /* 0x040fe40003f26070 */
[----:B------:R-:W-:Y:S01]  /*0af0*/  @!P2 LOP3.LUT R29, R21, 0x7ff00000, RZ, 0xc0, !PT ;  /* 0x7ff00000151da812 */ /* 0x000fe200078ec0ff */
[----:B------:R-:W0:Y:S03]  /*0b00*/  MUFU.RCP64H R25, R19 ;  /* 0x0000001300197308 */ /* 0x000e260000001800 */
[----:B------:R-:W-:Y:S02]  /*0b10*/  @!P2 ISETP.GE.U32.AND P3, PT, R34, R29, PT ;  /* 0x0000001d2200a20c */ /* 0x000fe40003f66070 */
[----:B------:R-:W-:Y:S02]  /*0b20*/  @!P0 LOP3.LUT R33, R19, 0x7ff00000, RZ, 0xc0, !PT ;  /* 0x7ff0000013218812 */ /* 0x000fe400078ec0ff */
[----:B------:R-:W-:-:S04]  /*0b30*/  @!P2 SEL R29, R0, 0x63400000, !P3 ;  /* 0x63400000001da807 */ /* 0x000fc80005800000 */
[----:B------:R-:W-:-:S04]  /*0b40*/  @!P2 LOP3.LUT R30, R29, 0x80000000, R23, 0xf8, !PT ;  /* 0x800000001d1ea812 */ /* 0x000fc800078ef817 */
[----:B------:R-:W-:Y:S01]  /*0b50*/  @!P2 LOP3.LUT R31, R30, 0x100000, RZ, 0xfc, !PT ;  /* 0x001000001e1fa812 */ /* 0x000fe200078efcff */
[----:B------:R-:W-:Y:S01]  /*0b60*/  @!P2 IMAD.MOV.U32 R30, RZ, RZ, RZ ;  /* 0x000000ffff1ea224 */ /* 0x000fe200078e00ff */
[----:B0-----:R-:W-:-:S08]  /*0b70*/  DFMA R26, R24, -R18, 1 ;  /* 0x3ff00000181a742b */ /* 0x001fd00000000812 */
[----:B------:R-:W-:-:S08]  /*0b80*/  DFMA R26, R26, R26, R26 ;  /* 0x0000001a1a1a722b */ /* 0x000fd0000000001a */
[----:B------:R-:W-:Y:S01]  /*0b90*/  DFMA R26, R24, R26, R24 ;  /* 0x0000001a181a722b */ /* 0x000fe20000000018 */
[----:B------:R-:W-:Y:S01]  /*0ba0*/  SEL R25, R0, 0x63400000, !P1 ;  /* 0x6340000000197807 */ /* 0x000fe20004800000 */
[----:B------:R-:W-:-:S03]  /*0bb0*/  IMAD.MOV.U32 R24, RZ, RZ, R22 ;  /* 0x000000ffff187224 */ /* 0x000fc600078e0016 */
[----:B------:R-:W-:-:S03]  /*0bc0*/  LOP3.LUT R25, R25, 0x800fffff, R23, 0xf8, !PT ;  /* 0x800fffff19197812 */ /* 0x000fc600078ef817 */
[----:B------:R-:W-:-:S03]  /*0bd0*/  DFMA R28, R26, -R18, 1 ;  /* 0x3ff000001a1c742b */ /* 0x000fc60000000812 */
[----:B------:R-:W-:-:S05]  /*0be0*/  @!P2 DFMA R24, R24, 2, -R30 ;  /* 0x400000001818a82b */ /* 0x000fca000000081e */
[----:B------:R-:W-:-:S05]  /*0bf0*/  DFMA R28, R26, R28, R26 ;  /* 0x0000001c1a1c722b */ /* 0x000fca000000001a */
[----:B------:R-:W-:-:S03]  /*0c00*/  @!P2 LOP3.LUT R34, R25, 0x7ff00000, RZ, 0xc0, !PT ;  /* 0x7ff000001922a812 */ /* 0x000fc600078ec0ff */
[----:B------:R-:W-:Y:S02]  /*0c10*/  DMUL R26, R28, R24 ;  /* 0x000000181c1a7228 */ /* 0x000fe40000000000 */
[----:B------:R-:W-:-:S05]  /*0c20*/  VIADD R35, R34, 0xffffffff ;  /* 0xffffffff22237836 */ /* 0x000fca0000000000 */
[----:B------:R-:W-:Y:S01]  /*0c30*/  ISETP.GT.U32.AND P0, PT, R35, 0x7feffffe, PT ;  /* 0x7feffffe2300780c */ /* 0x000fe20003f04070 */
[----:B------:R-:W-:Y:S01]  /*0c40*/  VIADD R35, R33, 0xffffffff ;  /* 0xffffffff21237836 */ /* 0x000fe20000000000 */
[----:B------:R-:W-:-:S04]  /*0c50*/  DFMA R30, R26, -R18, R24 ;  /* 0x800000121a1e722b */ /* 0x000fc80000000018 */
[----:B------:R-:W-:-:S04]  /*0c60*/  ISETP.GT.U32.OR P0, PT, R35, 0x7feffffe, P0 ;  /* 0x7feffffe2300780c */ /* 0x000fc80000704470 */
[----:B------:R-:W-:-:S09]  /*0c70*/  DFMA R30, R28, R30, R26 ;  /* 0x0000001e1c1e722b */ /* 0x000fd2000000001a */
[----:B------:R-:W-:Y:S05]  /*0c80*/  @P0 BRA `(.L_x_7) ;  /* 0x0000000000700947 */ /* 0x000fea0003800000 */
[----:B------:R-:W-:Y:S02]  /*0c90*/  LOP3.LUT R26, R23, 0x7ff00000, RZ, 0xc0, !PT ;  /* 0x7ff00000171a7812 */ /* 0x000fe400078ec0ff */
[----:B------:R-:W-:-:S04]  /*0ca0*/  LOP3.LUT R23, R21, 0x7ff00000, RZ, 0xc0, !PT ;  /* 0x7ff0000015177812 */ /* 0x000fc800078ec0ff */
[CC--:B------:R-:W-:Y:S02]  /*0cb0*/  VIADDMNMX R22, R26.reuse, -R23.reuse, 0xb9600000, !PT ;  /* 0xb96000001a167446 */ /* 0x0c0fe40007800917 */
[----:B------:R-:W-:Y:S02]  /*0cc0*/  ISETP.GE.U32.AND P0, PT, R26, R23, PT ;  /* 0x000000171a00720c */ /* 0x000fe40003f06070 */
[----:B------:R-:W-:Y:S02]  /*0cd0*/  VIMNMX R22, PT, PT, R22, 0x46a00000, PT ;  /* 0x46a0000016167848 */ /* 0x000fe40003fe0100 */
[----:B------:R-:W-:-:S05]  /*0ce0*/  SEL R23, R0, 0x63400000, !P0 ;  /* 0x6340000000177807 */ /* 0x000fca0004000000 */
[----:B------:R-:W-:Y:S02]  /*0cf0*/  IMAD.IADD R0, R22, 0x1, -R23 ;  /* 0x0000000116007824 */ /* 0x000fe400078e0a17 */
[----:B------:R-:W-:-:S03]  /*0d00*/  IMAD.MOV.U32 R22, RZ, RZ, RZ ;  /* 0x000000ffff167224 */ /* 0x000fc600078e00ff */
[----:B------:R-:W-:-:S06]  /*0d10*/  IADD3 R23, PT, PT, R0, 0x7fe00000, RZ ;  /* 0x7fe0000000177810 */ /* 0x000fcc0007ffe0ff */
[----:B------:R-:W-:-:S10]  /*0d20*/  DMUL R26, R30, R22 ;  /* 0x000000161e1a7228 */ /* 0x000fd40000000000 */
[----:B------:R-:W-:-:S13]  /*0d30*/  FSETP.GTU.AND P0, PT, |R27|, 1.469367938527859385e-39, PT ;  /* 0x001000001b00780b */ /* 0x000fda0003f0c200 */
[----:B------:R-:W-:Y:S05]  /*0d40*/  @P0 BRA `(.L_x_8) ;  /* 0x0000000000940947 */ /* 0x000fea0003800000 */
[----:B------:R-:W-:Y:S01]  /*0d50*/  DFMA R18, R30, -R18, R24 ;  /* 0x800000121e12722b */ /* 0x000fe20000000018 */
[----:B------:R-:W-:-:S09]  /*0d60*/  IMAD.MOV.U32 R22, RZ, RZ, RZ ;  /* 0x000000ffff167224 */ /* 0x000fd200078e00ff */
[C---:B------:R-:W-:Y:S02]  /*0d70*/  FSETP.NEU.AND P0, PT, R19.reuse, RZ, PT ;  /* 0x000000ff1300720b */ /* 0x040fe40003f0d000 */
[----:B------:R-:W-:-:S04]  /*0d80*/  LOP3.LUT R21, R19, 0x80000000, R21, 0x48, !PT ;  /* 0x8000000013157812 */ /* 0x000fc800078e4815 */
[----:B------:R-:W-:-:S07]  /*0d90*/  LOP3.LUT R23, R21, R23, RZ, 0xfc, !PT ;  /* 0x0000001715177212 */ /* 0x000fce00078efcff */
[----:B------:R-:W-:Y:S05]  /*0da0*/  @!P0 BRA `(.L_x_8) ;  /* 0x00000000007c8947 */ /* 0x000fea0003800000 */
[----:B------:R-:W-:Y:S01]  /*0db0*/  IMAD.MOV R19, RZ, RZ, -R0 ;  /* 0x000000ffff137224 */ /* 0x000fe200078e0a00 */
[----:B------:R-:W-:Y:S01]  /*0dc0*/  DMUL.RP R22, R30, R22 ;  /* 0x000000161e167228 */ /* 0x000fe20000008000 */
[----:B------:R-:W-:-:S06]  /*0dd0*/  IMAD.MOV.U32 R18, RZ, RZ, RZ ;  /* 0x000000ffff127224 */ /* 0x000fcc00078e00ff */
[----:B------:R-:W-:-:S03]  /*0de0*/  DFMA R18, R26, -R18, R30 ;  /* 0x800000121a12722b */ /* 0x000fc6000000001e */
[----:B------:R-:W-:-:S03]  /*0df0*/  LOP3.LUT R21, R23, R21, RZ, 0x3c, !PT ;  /* 0x0000001517157212 */ /* 0x000fc600078e3cff */
[----:B------:R-:W-:-:S04]  /*0e00*/  IADD3 R18, PT, PT, -R0, -0x43300000, RZ ;  /* 0xbcd0000000127810 */ /* 0x000fc80007ffe1ff */
[----:B------:R-:W-:-:S04]  /*0e10*/  FSETP.NEU.AND P0, PT, |R19|, R18, PT ;  /* 0x000000121300720b */ /* 0x000fc80003f0d200 */
[----:B------:R-:W-:Y:S02]  /*0e20*/  FSEL R26, R22, R26, !P0 ;  /* 0x0000001a161a7208 */ /* 0x000fe40004000000 */
[----:B------:R-:W-:Y:S01]  /*0e30*/  FSEL R27, R21, R27, !P0 ;  /* 0x0000001b151b7208 */ /* 0x000fe20004000000 */
[----:B------:R-:W-:Y:S06]  /*0e40*/  BRA `(.L_x_8) ;  /* 0x0000000000547947 */ /* 0x000fec0003800000 */
.L_x_7:
[----:B------:R-:W-:-:S14]  /*0e50*/  DSETP.NAN.AND P0, PT, R22, R22, PT ;  /* 0x000000161600722a */ /* 0x000fdc0003f08000 */
[----:B------:R-:W-:Y:S05]  /*0e60*/  @P0 BRA `(.L_x_9) ;  /* 0x0000000000440947 */ /* 0x000fea0003800000 */
[----:B------:R-:W-:-:S14]  /*0e70*/  DSETP.NAN.AND P0, PT, R20, R20, PT ;  /* 0x000000141400722a */ /* 0x000fdc0003f08000 */
[----:B------:R-:W-:Y:S05]  /*0e80*/  @P0 BRA `(.L_x_10) ;  /* 0x0000000000300947 */ /* 0x000fea0003800000 */
[----:B------:R-:W-:Y:S01]  /*0e90*/  ISETP.NE.AND P0, PT, R34, R33, PT ;  /* 0x000000212200720c */ /* 0x000fe20003f05270 */
[----:B------:R-:W-:Y:S01]  /*0ea0*/  IMAD.MOV.U32 R27, RZ, RZ, -0x80000 ;  /* 0xfff80000ff1b7424 */ /* 0x000fe200078e00ff */
[----:B------:R-:W-:-:S11]  /*0eb0*/  MOV R26, 0x0 ;  /* 0x00000000001a7802 */ /* 0x000fd60000000f00 */
[----:B------:R-:W-:Y:S05]  /*0ec0*/  @!P0 BRA `(.L_x_8) ;  /* 0x0000000000348947 */ /* 0x000fea0003800000 */
[----:B------:R-:W-:Y:S02]  /*0ed0*/  ISETP.NE.AND P0, PT, R34, 0x7ff00000, PT ;  /* 0x7ff000002200780c */ /* 0x000fe40003f05270 */
[----:B------:R-:W-:Y:S02]  /*0ee0*/  LOP3.LUT R27, R23, 0x80000000, R21, 0x48, !PT ;  /* 0x80000000171b7812 */ /* 0x000fe400078e4815 */
[----:B------:R-:W-:-:S13]  /*0ef0*/  ISETP.EQ.OR P0, PT, R33, RZ, !P0 ;  /* 0x000000ff2100720c */ /* 0x000fda0004702670 */
[----:B------:R-:W-:Y:S01]  /*0f00*/  @P0 LOP3.LUT R0, R27, 0x7ff00000, RZ, 0xfc, !PT ;  /* 0x7ff000001b000812 */ /* 0x000fe200078efcff */
[----:B------:R-:W-:Y:S02]  /*0f10*/  @!P0 IMAD.MOV.U32 R26, RZ, RZ, RZ ;  /* 0x000000ffff1a8224 */ /* 0x000fe400078e00ff */
[----:B------:R-:W-:Y:S02]  /*0f20*/  @P0 IMAD.MOV.U32 R26, RZ, RZ, RZ ;  /* 0x000000ffff1a0224 */ /* 0x000fe400078e00ff */
[----:B------:R-:W-:Y:S01]  /*0f30*/  @P0 IMAD.MOV.U32 R27, RZ, RZ, R0 ;  /* 0x000000ffff1b0224 */ /* 0x000fe200078e0000 */
[----:B------:R-:W-:Y:S06]  /*0f40*/  BRA `(.L_x_8) ;  /* 0x0000000000147947 */ /* 0x000fec0003800000 */
.L_x_10:
[----:B------:R-:W-:Y:S02]  /*0f50*/  LOP3.LUT R27, R21, 0x80000, RZ, 0xfc, !PT ;  /* 0x00080000151b7812 */ /* 0x000fe400078efcff */
[----:B------:R-:W-:Y:S01]  /*0f60*/  MOV R26, R20 ;  /* 0x00000014001a7202 */ /* 0x000fe20000000f00 */
[----:B------:R-:W-:Y:S06]  /*0f70*/  BRA `(.L_x_8) ;  /* 0x0000000000087947 */ /* 0x000fec0003800000 */
.L_x_9:
[----:B------:R-:W-:Y:S01]  /*0f80*/  LOP3.LUT R27, R23, 0x80000, RZ, 0xfc, !PT ;  /* 0x00080000171b7812 */ /* 0x000fe200078efcff */
[----:B------:R-:W-:-:S07]  /*0f90*/  IMAD.MOV.U32 R26, RZ, RZ, R22 ;  /* 0x000000ffff1a7224 */ /* 0x000fce00078e0016 */
.L_x_8:
[----:B------:R-:W-:Y:S05]  /*0fa0*/  BSYNC.RECONVERGENT B1 ;  /* 0x0000000000017941 */ /* 0x000fea0003800200 */
.L_x_6:
[----:B------:R-:W-:Y:S02]  /*0fb0*/  IMAD.MOV.U32 R18, RZ, RZ, R4 ;  /* 0x000000ffff127224 */ /* 0x000fe400078e0004 */
[----:B------:R-:W-:-:S04]  /*0fc0*/  IMAD.MOV.U32 R19, RZ, RZ, 0x0 ;  /* 0x00000000ff137424 */ /* 0x000fc800078e00ff */
[----:B------:R-:W-:Y:S05]  /*0fd0*/  RET.REL.NODEC R18 `(_Z13evolve_kernelPdS_ddddiii) ;  /* 0xfffffff012087950 */ /* 0x000fea0003c3ffff */
.L_x_11:
[----:B------:R-:W-:-:S00]  /*0fe0*/  BRA `(.L_x_11) ;  /* 0xfffffffc00fc7947 */ /* 0x000fc0000383ffff */
[----:B------:R-:W-:-:S00]  /*0ff0*/  NOP ;  /* 0x0000000000007918 */ /* 0x000fc00000000000 */
        /* <DEDUP_REMOVED lines=8> */
.L_x_17:


//--------------------- .text._Z16set_borders_zeroPdiii --------------------------
	.section	.text._Z16set_borders_zeroPdiii,"ax",@progbits
	.align	128
        .global         _Z16set_borders_zeroPdiii
        .type           _Z16set_borders_zeroPdiii,@function
        .size           _Z16set_borders_zeroPdiii,(.L_x_19 - _Z16set_borders_zeroPdiii)
        .other          _Z16set_borders_zeroPdiii,@"STO_CUDA_ENTRY STV_DEFAULT"
_Z16set_borders_zeroPdiii:
.text._Z16set_borders_zeroPdiii:
[----:B------:R-:W-:Y:S01]  /*0000*/  LDC R1, c[0x0][0x37c] ;  /* 0x0000df00ff017b82 */ /* 0x000fe20000000800 */
[----:B------:R-:W0:Y:S07]  /*0010*/  S2R R4, SR_TID.Y ;  /* 0x0000000000047919 */ /* 0x000e2e0000002200 */
[----:B------:R-:W1:Y:S01]  /*0020*/  LDC R7, c[0x0][0x360] ;  /* 0x0000d800ff077b82 */ /* 0x000e620000000800 */
[----:B------:R-:W2:Y:S01]  /*0030*/  LDCU UR8, c[0x0][0x388] ;  /* 0x00007100ff0877ac */ /* 0x000ea20008000800 */
[----:B------:R-:W-:Y:S01]  /*0040*/  BSSY.RECONVERGENT B0, `(.L_x_12) ;  /* 0x000001a000007945 */ /* 0x000fe20003800200 */
[----:B------:R-:W1:Y:S01]  /*0050*/  S2R R2, SR_TID.X ;  /* 0x0000000000027919 */ /* 0x000e620000002100 */
[----:B------:R-:W3:Y:S04]  /*0060*/  LDCU.64 UR6, c[0x0][0x358] ;  /* 0x00006b00ff0677ac */ /* 0x000ee80008000a00 */
[----:B------:R-:W0:Y:S08]  /*0070*/  S2UR UR5, SR_CTAID.Y ;  /* 0x00000000000579c3 */ /* 0x000e300000002600 */
[----:B------:R-:W0:Y:S08]  /*0080*/  LDC R9, c[0x0][0x364] ;  /* 0x0000d900ff097b82 */ /* 0x000e300000000800 */
[----:B------:R-:W1:Y:S08]  /*0090*/  S2UR UR4, SR_CTAID.X ;  /* 0x00000000000479c3 */ /* 0x000e700000002500 */
[----:B------:R-:W4:Y:S08]  /*00a0*/  LDC R0, c[0x0][0x390] ;  /* 0x0000e400ff007b82 */ /* 0x000f300000000800 */
[----:B------:R-:W5:Y:S01]  /*00b0*/  LDC R8, c[0x0][0x38c] ;  /* 0x0000e300ff087b82 */ /* 0x000f620000000800 */
[----:B0-----:R-:W-:-:S02]  /*00c0*/  IMAD R9, R9, UR5, R4 ;  /* 0x0000000509097c24 */ /* 0x001fc4000f8e0204 */
[----:B-1----:R-:W-:-:S03]  /*00d0*/  IMAD R7, R7, UR4, R2 ;  /* 0x0000000407077c24 */ /* 0x002fc6000f8e0202 */
[----:B----4-:R-:W-:-:S04]  /*00e0*/  ISETP.GE.AND P1, PT, R9, R0, PT ;  /* 0x000000000900720c */ /* 0x010fc80003f26270 */
[C---:B--2---:R-:W-:Y:S02]  /*00f0*/  ISETP.GE.OR P2, PT, R7.reuse, UR8, P1 ;  /* 0x0000000807007c0c */ /* 0x044fe40008f46670 */
[-C--:B-----5:R-:W-:Y:S02]  /*0100*/  ISETP.GE.OR P1, PT, R7, R8.reuse, P1 ;  /* 0x000000080700720c */ /* 0x0a0fe40000f26670 */
[----:B------:R-:W-:-:S04]  /*0110*/  ISETP.GE.AND P0, PT, R9, R8, PT ;  /* 0x000000080900720c */ /* 0x000fc80003f06270 */
[----:B------:R-:W-:-:S07]  /*0120*/  ISETP.GE.OR P0, PT, R7, UR8, P0 ;  /* 0x0000000807007c0c */ /* 0x000fce0008706670 */
[----:B---3--:R-:W-:Y:S06]  /*0130*/  @P1 BRA `(.L_x_13) ;  /* 0x0000000000281947 */ /* 0x008fec0003800000 */
[----:B------:R-:W0:Y:S01]  /*0140*/  LDCU UR4, c[0x0][0x388] ;  /* 0x00007100ff0477ac */ /* 0x000e220008000800 */
[----:B------:R-:W1:Y:S01]  /*0150*/  LDC.64 R4, c[0x0][0x380] ;  /* 0x0000e000ff047b82 */ /* 0x000e620000000a00 */
[----:B------:R-:W-:Y:S01]  /*0160*/  IMAD R3, R7, R0, R9 ;  /* 0x0000000007037224 */ /* 0x000fe200078e0209 */
[----:B0-----:R-:W-:-:S06]  /*0170*/  UIADD3 UR4, UPT, UPT, UR4, -0x1, URZ ;  /* 0xffffffff04047890 */ /* 0x001fcc000fffe0ff */
[----:B------:R-:W-:-:S04]  /*0180*/  IMAD R2, R8, UR4, R7 ;  /* 0x0000000408027c24 */ /* 0x000fc8000f8e0207 */
[----:B------:R-:W-:Y:S02]  /*0190*/  IMAD R11, R2, R0, R9 ;  /* 0x00000000020b7224 */ /* 0x000fe400078e0209 */
[----:B-1----:R-:W-:-:S04]  /*01a0*/  IMAD.WIDE R2, R3, 0x8, R4 ;  /* 0x0000000803027825 */ /* 0x002fc800078e0204 */
[----:B------:R-:W-:Y:S01]  /*01b0*/  IMAD.WIDE R4, R11, 0x8, R4 ;  /* 0x000000080b047825 */ /* 0x000fe200078e0204 */
[----:B------:R0:W-:Y:S04]  /*01c0*/  STG.E.64 desc[UR6][R2.64], RZ ;  /* 0x000000ff02007986 */ /* 0x0001e8000c101b06 */
[----:B------:R0:W-:Y:S02]  /*01d0*/  STG.E.64 desc[UR6][R4.64], RZ ;  /* 0x000000ff04007986 */ /* 0x0001e4000c101b06 */
.L_x_13:
[----:B------:R-:W-:Y:S05]  /*01e0*/  BSYNC.RECONVERGENT B0 ;  /* 0x0000000000007941 */ /* 0x000fea0003800200 */
.L_x_12:
[----:B------:R-:W-:Y:S04]  /*01f0*/  BSSY.RECONVERGENT B0, `(.L_x_14) ;  /* 0x000000b000007945 */ /* 0x000fe80003800200 */
[----:B------:R-:W-:Y:S05]  /*0200*/  @P2 BRA `(.L_x_15) ;  /* 0x0000000000242947 */ /* 0x000fea0003800000 */
[----:B0-----:R-:W0:Y:S01]  /*0210*/  LDC.64 R4, c[0x0][0x380] ;  /* 0x0000e000ff047b82 */ /* 0x001e220000000a00 */
[----:B------:R-:W-:-:S04]  /*0220*/  IMAD R2, R7, R8, RZ ;  /* 0x0000000807027224 */ /* 0x000fc800078e02ff */
[C---:B------:R-:W-:Y:S01]  /*0230*/  IMAD R3, R2.reuse, R0, R9 ;  /* 0x0000000002037224 */ /* 0x040fe200078e0209 */
[----:B------:R-:W-:-:S05]  /*0240*/  IADD3 R6, PT, PT, R2, -0x1, R8 ;  /* 0xffffffff02067810 */ /* 0x000fca0007ffe008 */
[----:B------:R-:W-:Y:S02]  /*0250*/  IMAD R11, R6, R0, R9 ;  /* 0x00000000060b7224 */ /* 0x000fe400078e0209 */
[----:B0-----:R-:W-:-:S04]  /*0260*/  IMAD.WIDE R2, R3, 0x8, R4 ;  /* 0x0000000803027825 */ /* 0x001fc800078e0204 */
[----:B------:R-:W-:Y:S01]  /*0270*/  IMAD.WIDE R4, R11, 0x8, R4 ;  /* 0x000000080b047825 */ /* 0x000fe200078e0204 */
[----:B------:R1:W-:Y:S04]  /*0280*/  STG.E.64 desc[UR6][R2.64], RZ ;  /* 0x000000ff02007986 */ /* 0x0003e8000c101b06 */
[----:B------:R1:W-:Y:S02]  /*0290*/  STG.E.64 desc[UR6][R4.64], RZ ;  /* 0x000000ff04007986 */ /* 0x0003e4000c101b06 */
.L_x_15:
[----:B------:R-:W-:Y:S05]  /*02a0*/  BSYNC.RECONVERGENT B0 ;  /* 0x0000000000007941 */ /* 0x000fea0003800200 */
.L_x_14:
[----:B------:R-:W-:Y:S05]  /*02b0*/  @P0 EXIT ;  /* 0x000000000000094d */ /* 0x000fea0003800000 */
[----:B01----:R-:W0:Y:S01]  /*02c0*/  LDC.64 R2, c[0x0][0x380] ;  /* 0x0000e000ff027b82 */ /* 0x003e220000000a00 */
[----:B------:R-:W-:-:S04]  /*02d0*/  IMAD R7, R7, R8, R9 ;  /* 0x0000000807077224 */ /* 0x000fc800078e0209 */
[----:B------:R-:W-:-:S04]  /*02e0*/  IMAD R7, R7, R0, RZ ;  /* 0x0000000007077224 */ /* 0x000fc800078e02ff */
[----:B0-----:R-:W-:-:S05]  /*02f0*/  IMAD.WIDE R2, R7, 0x8, R2 ;  /* 0x0000000807027825 */ /* 0x001fca00078e0202 */
[----:B------:R-:W-:Y:S01]  /*0300*/  STG.E.64 desc[UR6][R2.64], RZ ;  /* 0x000000ff02007986 */ /* 0x000fe2000c101b06 */
[----:B------:R-:W-:-:S05]  /*0310*/  IMAD.WIDE R4, R0, 0x8, R2 ;  /* 0x0000000800047825 */ /* 0x000fca00078e0202 */
[----:B------:R-:W-:Y:S01]  /*0320*/  STG.E.64 desc[UR6][R4.64+-0x8], RZ ;  /* 0xfffff8ff04007986 */ /* 0x000fe2000c101b06 */
[----:B------:R-:W-:Y:S05]  /*0330*/  EXIT ;  /* 0x000000000000794d */ /* 0x000fea0003800000 */
.L_x_16:
        /* <DEDUP_REMOVED lines=12> */
.L_x_19:


//--------------------- .nv.shared.reserved.0     --------------------------
	.section	.nv.shared.reserved.0,"aw",@nobits
	.weak		__nv_reservedSMEM_offset_0_alias
	.size		__nv_reservedSMEM_offset_0_alias, 0, 64
	.other		__nv_reservedSMEM_offset_0_alias,@"STO_CUDA_RESERVED_SHARED STV_DEFAULT"
__nv_reservedSMEM_offset_0_alias:
	.zero		0
	.zero		64


//--------------------- .nv.constant0._Z13evolve_kernelPdS_ddddiii --------------------------
	.section	.nv.constant0._Z13evolve_kernelPdS_ddddiii,"a",@progbits
	.sectionflags	@""
	.align	4
.nv.constant0._Z13evolve_kernelPdS_ddddiii:
	.zero		956


//--------------------- .nv.constant0._Z16set_borders_zeroPdiii --------------------------
	.section	.nv.constant0._Z16set_borders_zeroPdiii,"a",@progbits
	.sectionflags	@""
	.align	4
.nv.constant0._Z16set_borders_zeroPdiii:
	.zero		916


//--------------------- SYMBOLS --------------------------

	.type		.nv.reservedSmem.offset0,@object
	.size		.nv.reservedSmem.offset0,0x4
